//
// Generated by NVIDIA NVVM Compiler
//
// Compiler Build ID: CL-36424714
// Cuda compilation tools, release 13.0, V13.0.88
// Based on NVVM 20.0.0
//

.version 9.0
.target sm_100
.address_size 64

	// .globl	_Z3addiiPfS_

.visible .entry _Z3addiiPfS_(
	.param .u32 _Z3addiiPfS__param_0,
	.param .u32 _Z3addiiPfS__param_1,
	.param .u64 .ptr .align 1 _Z3addiiPfS__param_2,
	.param .u64 .ptr .align 1 _Z3addiiPfS__param_3
)
{
	.reg .pred 	%p<10>;
	.reg .b32 	%r<32>;
	.reg .b32 	%f<22>;
	.reg .b64 	%rd<24>;

	ld.param.u32 	%r16, [_Z3addiiPfS__param_0];
	ld.param.u32 	%r17, [_Z3addiiPfS__param_1];
	ld.param.u64 	%rd9, [_Z3addiiPfS__param_2];
	ld.param.u64 	%rd10, [_Z3addiiPfS__param_3];
	cvta.to.global.u64 	%rd1, %rd9;
	cvta.to.global.u64 	%rd2, %rd10;
	mov.u32 	%r18, %ctaid.x;
	mov.u32 	%r19, %ntid.x;
	mov.u32 	%r20, %tid.x;
	mad.lo.s32 	%r1, %r18, %r19, %r20;
	mov.u32 	%r21, %nctaid.x;
	mul.lo.s32 	%r2, %r19, %r21;
	setp.lt.s32 	%p1, %r16, 1;
	@%p1 bra 	$L__BB0_10;
	add.s32 	%r3, %r1, %r2;
	max.s32 	%r23, %r17, %r3;
	setp.lt.s32 	%p2, %r3, %r17;
	selp.u32 	%r4, 1, 0, %p2;
	add.s32 	%r24, %r3, %r4;
	sub.s32 	%r5, %r23, %r24;
	mul.wide.s32 	%rd11, %r1, 4;
	add.s64 	%rd3, %rd2, %rd11;
	mul.wide.s32 	%rd4, %r2, 4;
	add.s64 	%rd5, %rd3, %rd4;
	add.s32 	%r6, %r3, %r2;
	add.s64 	%rd6, %rd5, %rd4;
	add.s32 	%r7, %r6, %r2;
	mov.b32 	%r29, 0;
	div.u32 	%r25, %r5, %r2;
	add.s32 	%r10, %r25, %r4;
$L__BB0_2:
	setp.ge.s32 	%p3, %r1, %r17;
	@%p3 bra 	$L__BB0_9;
	mul.lo.s32 	%r9, %r29, %r17;
	and.b32  	%r11, %r10, 3;
	setp.eq.s32 	%p4, %r11, 3;
	mov.u32 	%r30, %r1;
	@%p4 bra 	$L__BB0_7;
	ld.global.f32 	%f1, [%rd3];
	add.s32 	%r26, %r1, %r9;
	mul.wide.s32 	%rd12, %r26, 4;
	add.s64 	%rd7, %rd1, %rd12;
	ld.global.f32 	%f2, [%rd7];
	add.f32 	%f3, %f1, %f2;
	st.global.f32 	[%rd7], %f3;
	setp.eq.s32 	%p5, %r11, 0;
	mov.u32 	%r30, %r3;
	@%p5 bra 	$L__BB0_7;
	ld.global.f32 	%f4, [%rd5];
	add.s64 	%rd8, %rd7, %rd4;
	ld.global.f32 	%f5, [%rd8];
	add.f32 	%f6, %f4, %f5;
	st.global.f32 	[%rd8], %f6;
	setp.eq.s32 	%p6, %r11, 1;
	mov.u32 	%r30, %r6;
	@%p6 bra 	$L__BB0_7;
	ld.global.f32 	%f7, [%rd6];
	add.s64 	%rd13, %rd8, %rd4;
	ld.global.f32 	%f8, [%rd13];
	add.f32 	%f9, %f7, %f8;
	st.global.f32 	[%rd13], %f9;
	mov.u32 	%r30, %r7;
$L__BB0_7:
	setp.lt.u32 	%p7, %r10, 3;
	@%p7 bra 	$L__BB0_9;
$L__BB0_8:
	mul.wide.s32 	%rd14, %r30, 4;
	add.s64 	%rd15, %rd2, %rd14;
	ld.global.f32 	%f10, [%rd15];
	add.s32 	%r27, %r30, %r9;
	mul.wide.s32 	%rd16, %r27, 4;
	add.s64 	%rd17, %rd1, %rd16;
	ld.global.f32 	%f11, [%rd17];
	add.f32 	%f12, %f10, %f11;
	st.global.f32 	[%rd17], %f12;
	add.s64 	%rd18, %rd15, %rd4;
	ld.global.f32 	%f13, [%rd18];
	add.s64 	%rd19, %rd17, %rd4;
	ld.global.f32 	%f14, [%rd19];
	add.f32 	%f15, %f13, %f14;
	st.global.f32 	[%rd19], %f15;
	add.s64 	%rd20, %rd18, %rd4;
	ld.global.f32 	%f16, [%rd20];
	add.s64 	%rd21, %rd19, %rd4;
	ld.global.f32 	%f17, [%rd21];
	add.f32 	%f18, %f16, %f17;
	st.global.f32 	[%rd21], %f18;
	add.s64 	%rd22, %rd20, %rd4;
	ld.global.f32 	%f19, [%rd22];
	add.s64 	%rd23, %rd21, %rd4;
	ld.global.f32 	%f20, [%rd23];
	add.f32 	%f21, %f19, %f20;
	st.global.f32 	[%rd23], %f21;
	shl.b32 	%r28, %r2, 2;
	add.s32 	%r30, %r28, %r30;
	setp.lt.s32 	%p8, %r30, %r17;
	@%p8 bra 	$L__BB0_8;
$L__BB0_9:
	add.s32 	%r29, %r29, 1;
	setp.ne.s32 	%p9, %r29, %r16;
	@%p9 bra 	$L__BB0_2;
$L__BB0_10:
	ret;

}


// ===== COMPILED SASS (sm_100) =====

	.target	sm_100

	.elftype	@"ET_EXEC"


//--------------------- .note.nv.tkinfo           --------------------------
	.section	.note.nv.tkinfo,"",@"SHT_NOTE"
	.sectionflags	@"SHF_NOTE_NV_TKINFO"
	.tkinfo
        /*0018*/ 	.word	0x00000002
        /*0030*/ 	.string	""
        /*0030*/ 	.string	"ptxas"
        /*0030*/ 	.string	"Cuda compilation tools, release 13.0, V13.0.88"
        /*0030*/ 	.string	"Build cuda_13.0.r13.0/compiler.36424714_0"
        /*0030*/ 	.string	"-arch sm_100 -m 64 "



//--------------------- .note.nv.cuinfo           --------------------------
	.section	.note.nv.cuinfo,"",@"SHT_NOTE"
	.sectionflags	@"SHF_NOTE_NV_CUINFO"
        /*0018*/ 	.short	0x0002
        /*001a*/ 	.short	0x0064
        /*001c*/ 	.short	0x0082
	.zero		2


//--------------------- .nv.info                  --------------------------
	.section	.nv.info,"",@"SHT_CUDA_INFO"
	.align	4


	//----- nvinfo : EIATTR_REGCOUNT
	.align		4
        /*0000*/ 	.byte	0x04, 0x2f
        /*0002*/ 	.short	(.L_1 - .L_0)
	.align		4
.L_0:
        /*0004*/ 	.word	index@(_Z3addiiPfS_)
        /*0008*/ 	.word	0x00000020


	//----- nvinfo : EIATTR_FRAME_SIZE
	.align		4
.L_1:
        /*000c*/ 	.byte	0x04, 0x11
        /*000e*/ 	.short	(.L_3 - .L_2)
	.align		4
.L_2:
        /*0010*/ 	.word	index@(_Z3addiiPfS_)
        /*0014*/ 	.word	0x00000000


	//----- nvinfo : EIATTR_MIN_STACK_SIZE
	.align		4
.L_3:
        /*0018*/ 	.byte	0x04, 0x12
        /*001a*/ 	.short	(.L_5 - .L_4)
	.align		4
.L_4:
        /*001c*/ 	.word	index@(_Z3addiiPfS_)
        /*0020*/ 	.word	0x00000000
.L_5:


//--------------------- .nv.compat                --------------------------
	.section	.nv.compat,"",@"SHT_CUDA_COMPAT_INFO"
	.align	4
        /*0000*/ 	.byte	0x02, 0x09, 0x00, 0x00, 0x02, 0x02, 0x01, 0x00, 0x02, 0x05, 0x05, 0x00, 0x03, 0x07, 0x01, 0x01
        /*0010*/ 	.byte	0x02, 0x03, 0x00, 0x00, 0x02, 0x06, 0x01, 0x00, 0x04, 0x0b, 0x08, 0x00, 0x09, 0x00, 0x00, 0x00
        /*0020*/ 	.byte	0x00, 0x00, 0x00, 0x00


//--------------------- .nv.info._Z3addiiPfS_     --------------------------
	.section	.nv.info._Z3addiiPfS_,"",@"SHT_CUDA_INFO"
	.sectionflags	@""
	.align	4


	//----- nvinfo : EIATTR_CUDA_API_VERSION
	.align		4
        /*0000*/ 	.byte	0x04, 0x37
        /*0002*/ 	.short	(.L_7 - .L_6)
.L_6:
        /*0004*/ 	.word	0x00000082


	//----- nvinfo : EIATTR_KPARAM_INFO
	.align		4
.L_7:
        /*0008*/ 	.byte	0x04, 0x17
        /*000a*/ 	.short	(.L_9 - .L_8)
.L_8:
        /*000c*/ 	.word	0x00000000
        /*0010*/ 	.short	0x0003
        /*0012*/ 	.short	0x0010
        /*0014*/ 	.byte	0x00, 0xf5, 0x21, 0x00


	//----- nvinfo : EIATTR_KPARAM_INFO
	.align		4
.L_9:
        /*0018*/ 	.byte	0x04, 0x17
        /*001a*/ 	.short	(.L_11 - .L_10)
.L_10:
        /*001c*/ 	.word	0x00000000
        /*0020*/ 	.short	0x0002
        /*0022*/ 	.short	0x0008
        /*0024*/ 	.byte	0x00, 0xf5, 0x21, 0x00


	//----- nvinfo : EIATTR_KPARAM_INFO
	.align		4
.L_11:
        /*0028*/ 	.byte	0x04, 0x17
        /*002a*/ 	.short	(.L_13 - .L_12)
.L_12:
        /*002c*/ 	.word	0x00000000
        /*0030*/ 	.short	0x0001
        /*0032*/ 	.short	0x0004
        /*0034*/ 	.byte	0x00, 0xf0, 0x11, 0x00


	//----- nvinfo : EIATTR_KPARAM_INFO
	.align		4
.L_13:
        /*0038*/ 	.byte	0x04, 0x17
        /*003a*/ 	.short	(.L_15 - .L_14)
.L_14:
        /*003c*/ 	.word	0x00000000
        /*0040*/ 	.short	0x0000
        /*0042*/ 	.short	0x0000
        /*0044*/ 	.byte	0x00, 0xf0, 0x11, 0x00


	//----- nvinfo : EIATTR_SPARSE_MMA_MASK
	.align		4
.L_15:
        /*0048*/ 	.byte	0x03, 0x50
        /*004a*/ 	.short	0x0000


	//----- nvinfo : EIATTR_MAXREG_COUNT
	.align		4
        /*004c*/ 	.byte	0x03, 0x1b
        /*004e*/ 	.short	0x00ff


	//----- nvinfo : EIATTR_MERCURY_ISA_VERSION
	.align		4
        /*0050*/ 	.byte	0x03, 0x5f
        /*0052*/ 	.short	0x0101


	//----- nvinfo : EIATTR_VRC_CTA_INIT_COUNT
	.align		4
        /*0054*/ 	.byte	0x02, 0x4a
	.zero		1
	.zero		1


	//----- nvinfo : EIATTR_EXIT_INSTR_OFFSETS
	.align		4
        /*0058*/ 	.byte	0x04, 0x1c
        /*005a*/ 	.short	(.L_17 - .L_16)


	//   ....[0]....
.L_16:
        /*005c*/ 	.word	0x00000070


	//   ....[1]....
        /*0060*/ 	.word	0x00000720


	//----- nvinfo : EIATTR_CRS_STACK_SIZE
	.align		4
.L_17:
        /*0064*/ 	.byte	0x04, 0x1e
        /*0066*/ 	.short	(.L_19 - .L_18)
.L_18:
        /*0068*/ 	.word	0x00000000


	//----- nvinfo : EIATTR_CBANK_PARAM_SIZE
	.align		4
.L_19:
        /*006c*/ 	.byte	0x03, 0x19
        /*006e*/ 	.short	0x0018


	//----- nvinfo : EIATTR_PARAM_CBANK
	.align		4
        /*0070*/ 	.byte	0x04, 0x0a
        /*0072*/ 	.short	(.L_21 - .L_20)
	.align		4
.L_20:
        /*0074*/ 	.word	index@(.nv.constant0._Z3addiiPfS_)
        /*0078*/ 	.short	0x0380
        /*007a*/ 	.short	0x0018


	//----- nvinfo : EIATTR_SW_WAR
	.align		4
.L_21:
        /*007c*/ 	.byte	0x04, 0x36
        /*007e*/ 	.short	(.L_23 - .L_22)
.L_22:
        /*0080*/ 	.word	0x00000008
.L_23:


//--------------------- .nv.callgraph             --------------------------
	.section	.nv.callgraph,"",@"SHT_CUDA_CALLGRAPH"
	.align	4
	.sectionentsize	8
	.align		4
        /*0000*/ 	.word	0x00000000
	.align		4
        /*0004*/ 	.word	0xffffffff
	.align		4
        /*0008*/ 	.word	0x00000000
	.align		4
        /*000c*/ 	.word	0xfffffffe
	.align		4
        /*0010*/ 	.word	0x00000000
	.align		4
        /*0014*/ 	.word	0xfffffffd
	.align		4
        /*0018*/ 	.word	0x00000000
	.align		4
        /*001c*/ 	.word	0xfffffffc


//--------------------- .text._Z3addiiPfS_        --------------------------
	.section	.text._Z3addiiPfS_,"ax",@progbits
	.align	128
        .global         _Z3addiiPfS_
        .type           _Z3addiiPfS_,@function
        .size           _Z3addiiPfS_,(.L_x_7 - _Z3addiiPfS_)
        .other          _Z3addiiPfS_,@"STO_CUDA_ENTRY STV_DEFAULT"
_Z3addiiPfS_:
.text._Z3addiiPfS_:
[----:B------:R-:W-:Y:S08]  /*0000*/  LDC R1, c[0x0][0x37c] ;  /* 0x0000df00ff017b82 */ /* 0x000ff00000000800 */
[----:B------:R-:W0:Y:S08]  /*0010*/  LDC R2, c[0x0][0x380] ;  /* 0x0000e000ff027b82 */ /* 0x000e300000000800 */
[----:B------:R-:W1:Y:S01]  /*0020*/  LDC R0, c[0x0][0x360] ;  /* 0x0000d800ff007b82 */ /* 0x000e620000000800 */
[----:B------:R-:W1:Y:S07]  /*0030*/  LDCU UR5, c[0x0][0x370] ;  /* 0x00006e00ff0577ac */ /* 0x000e6e0008000800 */
[----:B------:R-:W2:Y:S01]  /*0040*/  S2UR UR4, SR_CTAID.X ;  /* 0x00000000000479c3 */ /* 0x000ea20000002500 */
[----:B0-----:R-:W-:Y:S01]  /*0050*/  ISETP.GE.AND P0, PT, R2, 0x1, PT ;  /* 0x000000010200780c */ /* 0x001fe20003f06270 */
[----:B-1----:R-:W-:-:S12]  /*0060*/  IMAD R11, R0, UR5, RZ ;  /* 0x00000005000b7c24 */ /* 0x002fd8000f8e02ff */
[----:B--2---:R-:W-:Y:S05]  /*0070*/  @!P0 EXIT ;  /* 0x000000000000894d */ /* 0x004fea0003800000 */
[----:B------:R-:W0:Y:S01]  /*0080*/  I2F.U32.RP R4, R11 ;  /* 0x0000000b00047306 */ /* 0x000e220000209000 */
[----:B------:R-:W1:Y:S01]  /*0090*/  S2R R5, SR_TID.X ;  /* 0x0000000000057919 */ /* 0x000e620000002100 */
[----:B------:R-:W2:Y:S01]  /*00a0*/  LDCU UR5, c[0x0][0x384] ;  /* 0x00007080ff0577ac */ /* 0x000ea20008000800 */
[----:B------:R-:W-:Y:S02]  /*00b0*/  IADD3 R7, PT, PT, RZ, -R11, RZ ;  /* 0x8000000bff077210 */ /* 0x000fe40007ffe0ff */
[----:B------:R-:W-:Y:S01]  /*00c0*/  ISETP.NE.U32.AND P2, PT, R11, RZ, PT ;  /* 0x000000ff0b00720c */ /* 0x000fe20003f45070 */
[----:B------:R-:W3:Y:S02]  /*00d0*/  LDCU.64 UR6, c[0x0][0x358] ;  /* 0x00006b00ff0677ac */ /* 0x000ee40008000a00 */
[----:B0-----:R-:W0:Y:S02]  /*00e0*/  MUFU.RCP R4, R4 ;  /* 0x0000000400047308 */ /* 0x001e240000001000 */
[----:B0-----:R-:W-:Y:S01]  /*00f0*/  IADD3 R2, PT, PT, R4, 0xffffffe, RZ ;  /* 0x0ffffffe04027810 */ /* 0x001fe20007ffe0ff */
[----:B-1----:R-:W-:Y:S01]  /*0100*/  IMAD R0, R0, UR4, R5 ;  /* 0x0000000400007c24 */ /* 0x002fe2000f8e0205 */
[----:B------:R-:W-:-:S04]  /*0110*/  UMOV UR4, URZ ;  /* 0x000000ff00047c82 */ /* 0x000fc80008000000 */
[----:B------:R0:W1:Y:S01]  /*0120*/  F2I.FTZ.U32.TRUNC.NTZ R3, R2 ;  /* 0x0000000200037305 */ /* 0x000062000021f000 */
[----:B------:R-:W-:-:S04]  /*0130*/  IADD3 R10, PT, PT, R0, R11, RZ ;  /* 0x0000000b000a7210 */ /* 0x000fc80007ffe0ff */
[C---:B--2---:R-:W-:Y:S02]  /*0140*/  ISETP.GE.AND P0, PT, R10.reuse, UR5, PT ;  /* 0x000000050a007c0c */ /* 0x044fe4000bf06270 */
[----:B------:R-:W-:Y:S01]  /*0150*/  VIMNMX R5, PT, PT, R10, UR5, !PT ;  /* 0x000000050a057c48 */ /* 0x000fe2000ffe0100 */
[----:B0-----:R-:W-:Y:S01]  /*0160*/  HFMA2 R2, -RZ, RZ, 0, 0 ;  /* 0x00000000ff027431 */ /* 0x001fe200000001ff */
[----:B------:R-:W-:Y:S02]  /*0170*/  SEL R13, RZ, 0x1, P0 ;  /* 0x00000001ff0d7807 */ /* 0x000fe40000000000 */
[----:B------:R-:W-:Y:S01]  /*0180*/  IADD3 R12, PT, PT, R11, R10, RZ ;  /* 0x0000000a0b0c7210 */ /* 0x000fe20007ffe0ff */
[----:B-1----:R-:W-:-:S03]  /*0190*/  IMAD R7, R7, R3, RZ ;  /* 0x0000000307077224 */ /* 0x002fc600078e02ff */
[----:B------:R-:W-:Y:S01]  /*01a0*/  IADD3 R14, PT, PT, R11, R12, RZ ;  /* 0x0000000c0b0e7210 */ /* 0x000fe20007ffe0ff */
[----:B------:R-:W-:Y:S01]  /*01b0*/  IMAD.HI.U32 R3, R3, R7, R2 ;  /* 0x0000000703037227 */ /* 0x000fe200078e0002 */
[----:B------:R-:W-:Y:S01]  /*01c0*/  IADD3 R2, PT, PT, R5, -R10, -R13 ;  /* 0x8000000a05027210 */ /* 0x000fe20007ffe80d */
[----:B------:R-:W0:Y:S04]  /*01d0*/  LDC.64 R6, c[0x0][0x390] ;  /* 0x0000e400ff067b82 */ /* 0x000e280000000a00 */
[----:B------:R-:W-:-:S05]  /*01e0*/  IMAD.HI.U32 R8, R3, R2, RZ ;  /* 0x0000000203087227 */ /* 0x000fca00078e00ff */
[----:B------:R-:W-:-:S05]  /*01f0*/  IADD3 R3, PT, PT, -R8, RZ, RZ ;  /* 0x000000ff08037210 */ /* 0x000fca0007ffe1ff */
[----:B------:R-:W-:-:S05]  /*0200*/  IMAD R2, R11, R3, R2 ;  /* 0x000000030b027224 */ /* 0x000fca00078e0202 */
[----:B------:R-:W-:Y:S01]  /*0210*/  ISETP.GE.U32.AND P0, PT, R2, R11, PT ;  /* 0x0000000b0200720c */ /* 0x000fe20003f06070 */
[----:B0-----:R-:W-:-:S04]  /*0220*/  IMAD.WIDE R6, R0, 0x4, R6 ;  /* 0x0000000400067825 */ /* 0x001fc800078e0206 */
[----:B------:R-:W-:-:S08]  /*0230*/  IMAD.WIDE R4, R11, 0x4, R6 ;  /* 0x000000040b047825 */ /* 0x000fd000078e0206 */
[C---:B------:R-:W-:Y:S02]  /*0240*/  @P0 IADD3 R2, PT, PT, -R11.reuse, R2, RZ ;  /* 0x000000020b020210 */ /* 0x040fe40007ffe1ff */
[----:B------:R-:W-:Y:S02]  /*0250*/  @P0 IADD3 R8, PT, PT, R8, 0x1, RZ ;  /* 0x0000000108080810 */ /* 0x000fe40007ffe0ff */
[----:B------:R-:W-:Y:S01]  /*0260*/  ISETP.GE.U32.AND P1, PT, R2, R11, PT ;  /* 0x0000000b0200720c */ /* 0x000fe20003f26070 */
[----:B------:R-:W-:-:S12]  /*0270*/  IMAD.WIDE R2, R11, 0x4, R4 ;  /* 0x000000040b027825 */ /* 0x000fd800078e0204 */
[----:B------:R-:W-:Y:S02]  /*0280*/  @P1 IADD3 R8, PT, PT, R8, 0x1, RZ ;  /* 0x0000000108081810 */ /* 0x000fe40007ffe0ff */
[----:B------:R-:W-:-:S04]  /*0290*/  @!P2 LOP3.LUT R8, RZ, R11, RZ, 0x33, !PT ;  /* 0x0000000bff08a212 */ /* 0x000fc800078e33ff */
[----:B---3--:R-:W-:-:S07]  /*02a0*/  IADD3 R13, PT, PT, R13, R8, RZ ;  /* 0x000000080d0d7210 */ /* 0x008fce0007ffe0ff */
.L_x_5:
[----:B0-----:R-:W0:Y:S01]  /*02b0*/  LDC R15, c[0x0][0x384] ;  /* 0x0000e100ff0f7b82 */ /* 0x001e220000000800 */
[----:B------:R-:W-:Y:S01]  /*02c0*/  BSSY.RECONVERGENT B0, `(.L_x_0) ;  /* 0x0000041000007945 */ /* 0x000fe20003800200 */
[----:B0-----:R-:W-:-:S13]  /*02d0*/  ISETP.GE.AND P0, PT, R0, R15, PT ;  /* 0x0000000f0000720c */ /* 0x001fda0003f06270 */
[----:B-123--:R-:W-:Y:S05]  /*02e0*/  @P0 BRA `(.L_x_1) ;  /* 0x0000000000f80947 */ /* 0x00efea0003800000 */
[----:B------:R-:W-:Y:S01]  /*02f0*/  LOP3.LUT R18, R13, 0x3, RZ, 0xc0, !PT ;  /* 0x000000030d127812 */ /* 0x000fe200078ec0ff */
[----:B------:R-:W-:Y:S01]  /*0300*/  BSSY.RECONVERGENT B1, `(.L_x_2) ;  /* 0x000001c000017945 */ /* 0x000fe20003800200 */
[----:B------:R-:W-:Y:S02]  /*0310*/  MOV R16, R0 ;  /* 0x0000000000107202 */ /* 0x000fe40000000f00 */
[----:B------:R-:W-:-:S13]  /*0320*/  ISETP.NE.AND P0, PT, R18, 0x3, PT ;  /* 0x000000031200780c */ /* 0x000fda0003f05270 */
[----:B------:R-:W-:Y:S05]  /*0330*/  @!P0 BRA `(.L_x_3) ;  /* 0x0000000000608947 */ /* 0x000fea0003800000 */
[----:B------:R-:W0:Y:S01]  /*0340*/  LDC.64 R8, c[0x0][0x388] ;  /* 0x0000e200ff087b82 */ /* 0x000e220000000a00 */
[----:B------:R-:W-:Y:S01]  /*0350*/  IMAD R17, R15, UR4, R0 ;  /* 0x000000040f117c24 */ /* 0x000fe2000f8e0200 */
[----:B------:R-:W2:Y:S03]  /*0360*/  LDG.E R16, desc[UR6][R6.64] ;  /* 0x0000000606107981 */ /* 0x000ea6000c1e1900 */
[----:B0-----:R-:W-:-:S05]  /*0370*/  IMAD.WIDE R8, R17, 0x4, R8 ;  /* 0x0000000411087825 */ /* 0x001fca00078e0208 */
[----:B------:R-:W2:Y:S01]  /*0380*/  LDG.E R17, desc[UR6][R8.64] ;  /* 0x0000000608117981 */ /* 0x000ea2000c1e1900 */
[----:B------:R-:W-:Y:S01]  /*0390*/  ISETP.NE.AND P0, PT, R18, RZ, PT ;  /* 0x000000ff1200720c */ /* 0x000fe20003f05270 */
[----:B--2---:R-:W-:-:S05]  /*03a0*/  FADD R17, R16, R17 ;  /* 0x0000001110117221 */ /* 0x004fca0000000000 */
[----:B------:R0:W-:Y:S01]  /*03b0*/  STG.E desc[UR6][R8.64], R17 ;  /* 0x0000001108007986 */ /* 0x0001e2000c101906 */
[----:B------:R-:W-:-:S06]  /*03c0*/  MOV R16, R10 ;  /* 0x0000000a00107202 */ /* 0x000fcc0000000f00 */
[----:B------:R-:W-:Y:S05]  /*03d0*/  @!P0 BRA `(.L_x_3) ;  /* 0x0000000000388947 */ /* 0x000fea0003800000 */
[----:B0-----:R-:W-:Y:S01]  /*03e0*/  IMAD.WIDE R8, R11, 0x4, R8 ;  /* 0x000000040b087825 */ /* 0x001fe200078e0208 */
[----:B------:R-:W2:Y:S04]  /*03f0*/  LDG.E R16, desc[UR6][R4.64] ;  /* 0x0000000604107981 */ /* 0x000ea8000c1e1900 */
[----:B------:R-:W2:Y:S01]  /*0400*/  LDG.E R17, desc[UR6][R8.64] ;  /* 0x0000000608117981 */ /* 0x000ea2000c1e1900 */
[----:B------:R-:W-:Y:S01]  /*0410*/  ISETP.NE.AND P0, PT, R18, 0x1, PT ;  /* 0x000000011200780c */ /* 0x000fe20003f05270 */
[----:B--2---:R-:W-:Y:S01]  /*0420*/  FADD R17, R16, R17 ;  /* 0x0000001110117221 */ /* 0x004fe20000000000 */
[----:B------:R-:W-:-:S04]  /*0430*/  MOV R16, R12 ;  /* 0x0000000c00107202 */ /* 0x000fc80000000f00 */
[----:B------:R1:W-:Y:S07]  /*0440*/  STG.E desc[UR6][R8.64], R17 ;  /* 0x0000001108007986 */ /* 0x0003ee000c101906 */
[----:B------:R-:W-:Y:S05]  /*0450*/  @!P0 BRA `(.L_x_3) ;  /* 0x0000000000188947 */ /* 0x000fea0003800000 */
[----:B-1----:R-:W-:Y:S01]  /*0460*/  IMAD.WIDE R8, R11, 0x4, R8 ;  /* 0x000000040b087825 */ /* 0x002fe200078e0208 */
[----:B------:R-:W2:Y:S04]  /*0470*/  LDG.E R16, desc[UR6][R2.64] ;  /* 0x0000000602107981 */ /* 0x000ea8000c1e1900 */
[----:B------:R-:W2:Y:S02]  /*0480*/  LDG.E R17, desc[UR6][R8.64] ;  /* 0x0000000608117981 */ /* 0x000ea4000c1e1900 */
[----:B--2---:R-:W-:Y:S01]  /*0490*/  FADD R17, R16, R17 ;  /* 0x0000001110117221 */ /* 0x004fe20000000000 */
[----:B------:R-:W-:-:S04]  /*04a0*/  MOV R16, R14 ;  /* 0x0000000e00107202 */ /* 0x000fc80000000f00 */
[----:B------:R2:W-:Y:S03]  /*04b0*/  STG.E desc[UR6][R8.64], R17 ;  /* 0x0000001108007986 */ /* 0x0005e6000c101906 */
.L_x_3:
[----:B------:R-:W-:Y:S05]  /*04c0*/  BSYNC.RECONVERGENT B1 ;  /* 0x0000000000017941 */ /* 0x000fea0003800200 */
.L_x_2:
[----:B------:R-:W-:-:S13]  /*04d0*/  ISETP.GE.U32.AND P0, PT, R13, 0x3, PT ;  /* 0x000000030d00780c */ /* 0x000fda0003f06070 */
[----:B------:R-:W-:Y:S05]  /*04e0*/  @!P0 BRA `(.L_x_1) ;  /* 0x0000000000788947 */ /* 0x000fea0003800000 */
.L_x_4:
[----:B0123--:R-:W0:Y:S01]  /*04f0*/  LDC.64 R8, c[0x0][0x388] ;  /* 0x0000e200ff087b82 */ /* 0x00fe220000000a00 */
[----:B------:R-:W-:-:S07]  /*0500*/  IMAD R17, R15, UR4, R16 ;  /* 0x000000040f117c24 */ /* 0x000fce000f8e0210 */
[----:B------:R-:W1:Y:S01]  /*0510*/  LDC.64 R18, c[0x0][0x390] ;  /* 0x0000e400ff127b82 */ /* 0x000e620000000a00 */
[----:B0-----:R-:W-:-:S04]  /*0520*/  IMAD.WIDE R8, R17, 0x4, R8 ;  /* 0x0000000411087825 */ /* 0x001fc800078e0208 */
[----:B-1----:R-:W-:Y:S02]  /*0530*/  IMAD.WIDE R22, R16, 0x4, R18 ;  /* 0x0000000410167825 */ /* 0x002fe400078e0212 */
[----:B------:R-:W2:Y:S04]  /*0540*/  LDG.E R18, desc[UR6][R8.64] ;  /* 0x0000000608127981 */ /* 0x000ea8000c1e1900 */
[----:B------:R-:W2:Y:S01]  /*0550*/  LDG.E R17, desc[UR6][R22.64] ;  /* 0x0000000616117981 */ /* 0x000ea2000c1e1900 */
[----:B------:R-:W-:-:S04]  /*0560*/  IMAD.WIDE R24, R11, 0x4, R22 ;  /* 0x000000040b187825 */ /* 0x000fc800078e0216 */
[----:B--2---:R-:W-:Y:S01]  /*0570*/  FADD R17, R17, R18 ;  /* 0x0000001211117221 */ /* 0x004fe20000000000 */
[----:B------:R-:W-:-:S04]  /*0580*/  IMAD.WIDE R18, R11, 0x4, R8 ;  /* 0x000000040b127825 */ /* 0x000fc800078e0208 */
[----:B------:R0:W-:Y:S04]  /*0590*/  STG.E desc[UR6][R8.64], R17 ;  /* 0x0000001108007986 */ /* 0x0001e8000c101906 */
        /* <DEDUP_REMOVED lines=8> */
[----:B0-----:R-:W-:-:S04]  /*0620*/  IMAD.WIDE R8, R11, 0x4, R20 ;  /* 0x000000040b087825 */ /* 0x001fc800078e0214 */
[----:B--2---:R-:W-:Y:S01]  /*0630*/  FADD R28, R22, R23 ;  /* 0x00000017161c7221 */ /* 0x004fe20000000000 */
[----:B------:R-:W-:-:S04]  /*0640*/  IMAD.WIDE R22, R11, 0x4, R26 ;  /* 0x000000040b167825 */ /* 0x000fc800078e021a */
[----:B------:R3:W-:Y:S04]  /*0650*/  STG.E desc[UR6][R20.64], R28 ;  /* 0x0000001c14007986 */ /* 0x0007e8000c101906 */
[----:B------:R-:W2:Y:S04]  /*0660*/  LDG.E R22, desc[UR6][R22.64] ;  /* 0x0000000616167981 */ /* 0x000ea8000c1e1900 */
[----:B------:R-:W2:Y:S01]  /*0670*/  LDG.E R17, desc[UR6][R8.64] ;  /* 0x0000000608117981 */ /* 0x000ea2000c1e1900 */
[----:B------:R-:W-:-:S04]  /*0680*/  LEA R16, R11, R16, 0x2 ;  /* 0x000000100b107211 */ /* 0x000fc800078e10ff */
[----:B------:R-:W-:Y:S01]  /*0690*/  ISETP.GE.AND P0, PT, R16, R15, PT ;  /* 0x0000000f1000720c */ /* 0x000fe20003f06270 */
[----:B--2---:R-:W-:-:S05]  /*06a0*/  FADD R17, R22, R17 ;  /* 0x0000001116117221 */ /* 0x004fca0000000000 */
[----:B------:R3:W-:Y:S07]  /*06b0*/  STG.E desc[UR6][R8.64], R17 ;  /* 0x0000001108007986 */ /* 0x0007ee000c101906 */
[----:B------:R-:W-:Y:S05]  /*06c0*/  @!P0 BRA `(.L_x_4) ;  /* 0xfffffffc00888947 */ /* 0x000fea000383ffff */
.L_x_1:
[----:B------:R-:W-:Y:S05]  /*06d0*/  BSYNC.RECONVERGENT B0 ;  /* 0x0000000000007941 */ /* 0x000fea0003800200 */
.L_x_0:
[----:B------:R-:W4:Y:S01]  /*06e0*/  LDCU UR5, c[0x0][0x380] ;  /* 0x00007000ff0577ac */ /* 0x000f220008000800 */
[----:B------:R-:W-:-:S04]  /*06f0*/  UIADD3 UR4, UPT, UPT, UR4, 0x1, URZ ;  /* 0x0000000104047890 */ /* 0x000fc8000fffe0ff */
[----:B----4-:R-:W-:-:S09]  /*0700*/  UISETP.NE.AND UP0, UPT, UR4, UR5, UPT ;  /* 0x000000050400728c */ /* 0x010fd2000bf05270 */
[----:B------:R-:W-:Y:S05]  /*0710*/  BRA.U UP0, `(.L_x_5) ;  /* 0xfffffff900e47547 */ /* 0x000fea000b83ffff */
[----:B------:R-:W-:Y:S05]  /*0720*/  EXIT ;  /* 0x000000000000794d */ /* 0x000fea0003800000 */
.L_x_6:
[----:B------:R-:W-:-:S00]  /*0730*/  BRA `(.L_x_6) ;  /* 0xfffffffc00fc7947 */ /* 0x000fc0000383ffff */
[----:B------:R-:W-:-:S00]  /*0740*/  NOP ;  /* 0x0000000000007918 */ /* 0x000fc00000000000 */
        /* <DEDUP_REMOVED lines=11> */
.L_x_7:


//--------------------- .nv.shared.reserved.0     --------------------------
	.section	.nv.shared.reserved.0,"aw",@nobits
	.weak		__nv_reservedSMEM_offset_0_alias
	.size		__nv_reservedSMEM_offset_0_alias, 0, 64
	.other		__nv_reservedSMEM_offset_0_alias,@"STO_CUDA_RESERVED_SHARED STV_DEFAULT"
__nv_reservedSMEM_offset_0_alias:
	.zero		0
	.zero		64


//--------------------- .nv.constant0._Z3addiiPfS_ --------------------------
	.section	.nv.constant0._Z3addiiPfS_,"a",@progbits
	.sectionflags	@""
	.align	4
.nv.constant0._Z3addiiPfS_:
	.zero		920


//--------------------- SYMBOLS --------------------------

	.type		.nv.reservedSmem.offset0,@object
	.size		.nv.reservedSmem.offset0,0x4
